//
// Generated by NVIDIA NVVM Compiler
//
// Compiler Build ID: CL-36424714
// Cuda compilation tools, release 13.0, V13.0.88
// Based on NVVM 20.0.0
//

.version 9.0
.target sm_100
.address_size 64

	// .globl	_Z11mathKernel1Pf

.visible .entry _Z11mathKernel1Pf(
	.param .u64 .ptr .align 1 _Z11mathKernel1Pf_param_0
)
{
	.reg .b32 	%r<6>;
	.reg .b64 	%rd<5>;

	ld.param.u64 	%rd1, [_Z11mathKernel1Pf_param_0];
	cvta.to.global.u64 	%rd2, %rd1;
	mov.u32 	%r1, %ctaid.x;
	mov.u32 	%r2, %ntid.x;
	mov.u32 	%r3, %tid.x;
	mad.lo.s32 	%r4, %r1, %r2, %r3;
	mul.wide.s32 	%rd3, %r4, 4;
	add.s64 	%rd4, %rd2, %rd3;
	mov.b32 	%r5, 0;
	st.global.u32 	[%rd4], %r5;
	ret;

}
	// .globl	_Z11mathKernel2Pf
.visible .entry _Z11mathKernel2Pf(
	.param .u64 .ptr .align 1 _Z11mathKernel2Pf_param_0
)
{
	.reg .pred 	%p<2>;
	.reg .b32 	%r<10>;
	.reg .b32 	%f<2>;
	.reg .b64 	%rd<5>;

	ld.param.u64 	%rd1, [_Z11mathKernel2Pf_param_0];
	cvta.to.global.u64 	%rd2, %rd1;
	mov.u32 	%r1, %ctaid.x;
	mov.u32 	%r2, %ntid.x;
	mov.u32 	%r3, %tid.x;
	mad.lo.s32 	%r4, %r1, %r2, %r3;
	shr.s32 	%r5, %r4, 31;
	shr.u32 	%r6, %r5, 27;
	add.s32 	%r7, %r4, %r6;
	shr.u32 	%r8, %r7, 5;
	and.b32  	%r9, %r8, 1;
	setp.eq.b32 	%p1, %r9, 1;
	selp.f32 	%f1, 0f43480000, 0f42C80000, %p1;
	mul.wide.s32 	%rd3, %r4, 4;
	add.s64 	%rd4, %rd2, %rd3;
	st.global.f32 	[%rd4], %f1;
	ret;

}
	// .globl	_Z11mathKernel3Pf
.visible .entry _Z11mathKernel3Pf(
	.param .u64 .ptr .align 1 _Z11mathKernel3Pf_param_0
)
{
	.reg .pred 	%p<2>;
	.reg .b32 	%r<6>;
	.reg .b32 	%f<2>;
	.reg .b64 	%rd<5>;

	ld.param.u64 	%rd1, [_Z11mathKernel3Pf_param_0];
	cvta.to.global.u64 	%rd2, %rd1;
	mov.u32 	%r1, %ctaid.x;
	mov.u32 	%r2, %ntid.x;
	mov.u32 	%r3, %tid.x;
	mad.lo.s32 	%r4, %r1, %r2, %r3;
	and.b32  	%r5, %r4, 1;
	setp.eq.b32 	%p1, %r5, 1;
	selp.f32 	%f1, 0f43480000, 0f42C80000, %p1;
	mul.wide.s32 	%rd3, %r4, 4;
	add.s64 	%rd4, %rd2, %rd3;
	st.global.f32 	[%rd4], %f1;
	ret;

}
	// .globl	_Z9warmingupPf
.visible .entry _Z9warmingupPf(
	.param .u64 .ptr .align 1 _Z9warmingupPf_param_0
)
{
	.reg .pred 	%p<2>;
	.reg .b32 	%r<10>;
	.reg .b32 	%f<2>;
	.reg .b64 	%rd<5>;

	ld.param.u64 	%rd1, [_Z9warmingupPf_param_0];
	cvta.to.global.u64 	%rd2, %rd1;
	mov.u32 	%r1, %ctaid.x;
	mov.u32 	%r2, %ntid.x;
	mov.u32 	%r3, %tid.x;
	mad.lo.s32 	%r4, %r1, %r2, %r3;
	shr.s32 	%r5, %r4, 31;
	shr.u32 	%r6, %r5, 27;
	add.s32 	%r7, %r4, %r6;
	shr.u32 	%r8, %r7, 5;
	and.b32  	%r9, %r8, 1;
	setp.eq.b32 	%p1, %r9, 1;
	selp.f32 	%f1, 0f43480000, 0f42C80000, %p1;
	mul.wide.s32 	%rd3, %r4, 4;
	add.s64 	%rd4, %rd2, %rd3;
	st.global.f32 	[%rd4], %f1;
	ret;

}


// ===== COMPILED SASS (sm_100) =====

	.target	sm_100

	.elftype	@"ET_EXEC"


//--------------------- .note.nv.tkinfo           --------------------------
	.section	.note.nv.tkinfo,"",@"SHT_NOTE"
	.sectionflags	@"SHF_NOTE_NV_TKINFO"
	.tkinfo
        /*0018*/ 	.word	0x00000002
        /*0030*/ 	.string	""
        /*0030*/ 	.string	"ptxas"
        /*0030*/ 	.string	"Cuda compilation tools, release 13.0, V13.0.88"
        /*0030*/ 	.string	"Build cuda_13.0.r13.0/compiler.36424714_0"
        /*0030*/ 	.string	"-arch sm_100 -m 64 "



//--------------------- .note.nv.cuinfo           --------------------------
	.section	.note.nv.cuinfo,"",@"SHT_NOTE"
	.sectionflags	@"SHF_NOTE_NV_CUINFO"
        /*0018*/ 	.short	0x0002
        /*001a*/ 	.short	0x0064
        /*001c*/ 	.short	0x0082
	.zero		2


//--------------------- .nv.info                  --------------------------
	.section	.nv.info,"",@"SHT_CUDA_INFO"
	.align	4


	//----- nvinfo : EIATTR_REGCOUNT
	.align		4
        /*0000*/ 	.byte	0x04, 0x2f
        /*0002*/ 	.short	(.L_1 - .L_0)
	.align		4
.L_0:
        /*0004*/ 	.word	index@(_Z11mathKernel1Pf)
        /*0008*/ 	.word	0x00000008


	//----- nvinfo : EIATTR_FRAME_SIZE
	.align		4
.L_1:
        /*000c*/ 	.byte	0x04, 0x11
        /*000e*/ 	.short	(.L_3 - .L_2)
	.align		4
.L_2:
        /*0010*/ 	.word	index@(_Z11mathKernel1Pf)
        /*0014*/ 	.word	0x00000000


	//----- nvinfo : EIATTR_REGCOUNT
	.align		4
.L_3:
        /*0018*/ 	.byte	0x04, 0x2f
        /*001a*/ 	.short	(.L_5 - .L_4)
	.align		4
.L_4:
        /*001c*/ 	.word	index@(_Z11mathKernel2Pf)
        /*0020*/ 	.word	0x00000008


	//----- nvinfo : EIATTR_FRAME_SIZE
	.align		4
.L_5:
        /*0024*/ 	.byte	0x04, 0x11
        /*0026*/ 	.short	(.L_7 - .L_6)
	.align		4
.L_6:
        /*0028*/ 	.word	index@(_Z11mathKernel2Pf)
        /*002c*/ 	.word	0x00000000


	//----- nvinfo : EIATTR_REGCOUNT
	.align		4
.L_7:
        /*0030*/ 	.byte	0x04, 0x2f
        /*0032*/ 	.short	(.L_9 - .L_8)
	.align		4
.L_8:
        /*0034*/ 	.word	index@(_Z11mathKernel3Pf)
        /*0038*/ 	.word	0x00000008


	//----- nvinfo : EIATTR_FRAME_SIZE
	.align		4
.L_9:
        /*003c*/ 	.byte	0x04, 0x11
        /*003e*/ 	.short	(.L_11 - .L_10)
	.align		4
.L_10:
        /*0040*/ 	.word	index@(_Z11mathKernel3Pf)
        /*0044*/ 	.word	0x00000000


	//----- nvinfo : EIATTR_REGCOUNT
	.align		4
.L_11:
        /*0048*/ 	.byte	0x04, 0x2f
        /*004a*/ 	.short	(.L_13 - .L_12)
	.align		4
.L_12:
        /*004c*/ 	.word	index@(_Z9warmingupPf)
        /*0050*/ 	.word	0x00000008


	//----- nvinfo : EIATTR_FRAME_SIZE
	.align		4
.L_13:
        /*0054*/ 	.byte	0x04, 0x11
        /*0056*/ 	.short	(.L_15 - .L_14)
	.align		4
.L_14:
        /*0058*/ 	.word	index@(_Z9warmingupPf)
        /*005c*/ 	.word	0x00000000


	//----- nvinfo : EIATTR_MIN_STACK_SIZE
	.align		4
.L_15:
        /*0060*/ 	.byte	0x04, 0x12
        /*0062*/ 	.short	(.L_17 - .L_16)
	.align		4
.L_16:
        /*0064*/ 	.word	index@(_Z9warmingupPf)
        /*0068*/ 	.word	0x00000000


	//----- nvinfo : EIATTR_MIN_STACK_SIZE
	.align		4
.L_17:
        /*006c*/ 	.byte	0x04, 0x12
        /*006e*/ 	.short	(.L_19 - .L_18)
	.align		4
.L_18:
        /*0070*/ 	.word	index@(_Z11mathKernel3Pf)
        /*0074*/ 	.word	0x00000000


	//----- nvinfo : EIATTR_MIN_STACK_SIZE
	.align		4
.L_19:
        /*0078*/ 	.byte	0x04, 0x12
        /*007a*/ 	.short	(.L_21 - .L_20)
	.align		4
.L_20:
        /*007c*/ 	.word	index@(_Z11mathKernel2Pf)
        /*0080*/ 	.word	0x00000000


	//----- nvinfo : EIATTR_MIN_STACK_SIZE
	.align		4
.L_21:
        /*0084*/ 	.byte	0x04, 0x12
        /*0086*/ 	.short	(.L_23 - .L_22)
	.align		4
.L_22:
        /*0088*/ 	.word	index@(_Z11mathKernel1Pf)
        /*008c*/ 	.word	0x00000000
.L_23:


//--------------------- .nv.compat                --------------------------
	.section	.nv.compat,"",@"SHT_CUDA_COMPAT_INFO"
	.align	4
        /*0000*/ 	.byte	0x02, 0x09, 0x00, 0x00, 0x02, 0x02, 0x01, 0x00, 0x02, 0x05, 0x05, 0x00, 0x03, 0x07, 0x01, 0x01
        /*0010*/ 	.byte	0x02, 0x03, 0x00, 0x00, 0x02, 0x06, 0x01, 0x00, 0x04, 0x0b, 0x08, 0x00, 0x09, 0x00, 0x00, 0x00
        /*0020*/ 	.byte	0x00, 0x00, 0x00, 0x00


//--------------------- .nv.info._Z9warmingupPf   --------------------------
	.section	.nv.info._Z9warmingupPf,"",@"SHT_CUDA_INFO"
	.sectionflags	@""
	.align	4


	//----- nvinfo : EIATTR_CUDA_API_VERSION
	.align		4
        /*0000*/ 	.byte	0x04, 0x37
        /*0002*/ 	.short	(.L_25 - .L_24)
.L_24:
        /*0004*/ 	.word	0x00000082


	//----- nvinfo : EIATTR_KPARAM_INFO
	.align		4
.L_25:
        /*0008*/ 	.byte	0x04, 0x17
        /*000a*/ 	.short	(.L_27 - .L_26)
.L_26:
        /*000c*/ 	.word	0x00000000
        /*0010*/ 	.short	0x0000
        /*0012*/ 	.short	0x0000
        /*0014*/ 	.byte	0x00, 0xf5, 0x21, 0x00


	//----- nvinfo : EIATTR_SPARSE_MMA_MASK
	.align		4
.L_27:
        /*0018*/ 	.byte	0x03, 0x50
        /*001a*/ 	.short	0x0000


	//----- nvinfo : EIATTR_MAXREG_COUNT
	.align		4
        /*001c*/ 	.byte	0x03, 0x1b
        /*001e*/ 	.short	0x00ff


	//----- nvinfo : EIATTR_MERCURY_ISA_VERSION
	.align		4
        /*0020*/ 	.byte	0x03, 0x5f
        /*0022*/ 	.short	0x0101


	//----- nvinfo : EIATTR_VRC_CTA_INIT_COUNT
	.align		4
        /*0024*/ 	.byte	0x02, 0x4a
	.zero		1
	.zero		1


	//----- nvinfo : EIATTR_EXIT_INSTR_OFFSETS
	.align		4
        /*0028*/ 	.byte	0x04, 0x1c
        /*002a*/ 	.short	(.L_29 - .L_28)


	//   ....[0]....
.L_28:
        /*002c*/ 	.word	0x00000100


	//----- nvinfo : EIATTR_CBANK_PARAM_SIZE
	.align		4
.L_29:
        /*0030*/ 	.byte	0x03, 0x19
        /*0032*/ 	.short	0x0008


	//----- nvinfo : EIATTR_PARAM_CBANK
	.align		4
        /*0034*/ 	.byte	0x04, 0x0a
        /*0036*/ 	.short	(.L_31 - .L_30)
	.align		4
.L_30:
        /*0038*/ 	.word	index@(.nv.constant0._Z9warmingupPf)
        /*003c*/ 	.short	0x0380
        /*003e*/ 	.short	0x0008


	//----- nvinfo : EIATTR_SW_WAR
	.align		4
.L_31:
        /*0040*/ 	.byte	0x04, 0x36
        /*0042*/ 	.short	(.L_33 - .L_32)
.L_32:
        /*0044*/ 	.word	0x00000008
.L_33:


//--------------------- .nv.info._Z11mathKernel3Pf --------------------------
	.section	.nv.info._Z11mathKernel3Pf,"",@"SHT_CUDA_INFO"
	.sectionflags	@""
	.align	4


	//----- nvinfo : EIATTR_CUDA_API_VERSION
	.align		4
        /*0000*/ 	.byte	0x04, 0x37
        /*0002*/ 	.short	(.L_35 - .L_34)
.L_34:
        /*0004*/ 	.word	0x00000082


	//----- nvinfo : EIATTR_KPARAM_INFO
	.align		4
.L_35:
        /*0008*/ 	.byte	0x04, 0x17
        /*000a*/ 	.short	(.L_37 - .L_36)
.L_36:
        /*000c*/ 	.word	0x00000000
        /*0010*/ 	.short	0x0000
        /*0012*/ 	.short	0x0000
        /*0014*/ 	.byte	0x00, 0xf5, 0x21, 0x00


	//----- nvinfo : EIATTR_SPARSE_MMA_MASK
	.align		4
.L_37:
        /*0018*/ 	.byte	0x03, 0x50
        /*001a*/ 	.short	0x0000


	//----- nvinfo : EIATTR_MAXREG_COUNT
	.align		4
        /*001c*/ 	.byte	0x03, 0x1b
        /*001e*/ 	.short	0x00ff


	//----- nvinfo : EIATTR_MERCURY_ISA_VERSION
	.align		4
        /*0020*/ 	.byte	0x03, 0x5f
        /*0022*/ 	.short	0x0101


	//----- nvinfo : EIATTR_VRC_CTA_INIT_COUNT
	.align		4
        /*0024*/ 	.byte	0x02, 0x4a
	.zero		1
	.zero		1


	//----- nvinfo : EIATTR_EXIT_INSTR_OFFSETS
	.align		4
        /*0028*/ 	.byte	0x04, 0x1c
        /*002a*/ 	.short	(.L_39 - .L_38)


	//   ....[0]....
.L_38:
        /*002c*/ 	.word	0x000000d0


	//----- nvinfo : EIATTR_CBANK_PARAM_SIZE
	.align		4
.L_39:
        /*0030*/ 	.byte	0x03, 0x19
        /*0032*/ 	.short	0x0008


	//----- nvinfo : EIATTR_PARAM_CBANK
	.align		4
        /*0034*/ 	.byte	0x04, 0x0a
        /*0036*/ 	.short	(.L_41 - .L_40)
	.align		4
.L_40:
        /*0038*/ 	.word	index@(.nv.constant0._Z11mathKernel3Pf)
        /*003c*/ 	.short	0x0380
        /*003e*/ 	.short	0x0008


	//----- nvinfo : EIATTR_SW_WAR
	.align		4
.L_41:
        /*0040*/ 	.byte	0x04, 0x36
        /*0042*/ 	.short	(.L_43 - .L_42)
.L_42:
        /*0044*/ 	.word	0x00000008
.L_43:


//--------------------- .nv.info._Z11mathKernel2Pf --------------------------
	.section	.nv.info._Z11mathKernel2Pf,"",@"SHT_CUDA_INFO"
	.sectionflags	@""
	.align	4


	//----- nvinfo : EIATTR_CUDA_API_VERSION
	.align		4
        /*0000*/ 	.byte	0x04, 0x37
        /*0002*/ 	.short	(.L_45 - .L_44)
.L_44:
        /*0004*/ 	.word	0x00000082


	//----- nvinfo : EIATTR_KPARAM_INFO
	.align		4
.L_45:
        /*0008*/ 	.byte	0x04, 0x17
        /*000a*/ 	.short	(.L_47 - .L_46)
.L_46:
        /*000c*/ 	.word	0x00000000
        /*0010*/ 	.short	0x0000
        /*0012*/ 	.short	0x0000
        /*0014*/ 	.byte	0x00, 0xf5, 0x21, 0x00


	//----- nvinfo : EIATTR_SPARSE_MMA_MASK
	.align		4
.L_47:
        /*0018*/ 	.byte	0x03, 0x50
        /*001a*/ 	.short	0x0000


	//----- nvinfo : EIATTR_MAXREG_COUNT
	.align		4
        /*001c*/ 	.byte	0x03, 0x1b
        /*001e*/ 	.short	0x00ff


	//----- nvinfo : EIATTR_MERCURY_ISA_VERSION
	.align		4
        /*0020*/ 	.byte	0x03, 0x5f
        /*0022*/ 	.short	0x0101


	//----- nvinfo : EIATTR_VRC_CTA_INIT_COUNT
	.align		4
        /*0024*/ 	.byte	0x02, 0x4a
	.zero		1
	.zero		1


	//----- nvinfo : EIATTR_EXIT_INSTR_OFFSETS
	.align		4
        /*0028*/ 	.byte	0x04, 0x1c
        /*002a*/ 	.short	(.L_49 - .L_48)


	//   ....[0]....
.L_48:
        /*002c*/ 	.word	0x00000100


	//----- nvinfo : EIATTR_CBANK_PARAM_SIZE
	.align		4
.L_49:
        /*0030*/ 	.byte	0x03, 0x19
        /*0032*/ 	.short	0x0008


	//----- nvinfo : EIATTR_PARAM_CBANK
	.align		4
        /*0034*/ 	.byte	0x04, 0x0a
        /*0036*/ 	.short	(.L_51 - .L_50)
	.align		4
.L_50:
        /*0038*/ 	.word	index@(.nv.constant0._Z11mathKernel2Pf)
        /*003c*/ 	.short	0x0380
        /*003e*/ 	.short	0x0008


	//----- nvinfo : EIATTR_SW_WAR
	.align		4
.L_51:
        /*0040*/ 	.byte	0x04, 0x36
        /*0042*/ 	.short	(.L_53 - .L_52)
.L_52:
        /*0044*/ 	.word	0x00000008
.L_53:


//--------------------- .nv.info._Z11mathKernel1Pf --------------------------
	.section	.nv.info._Z11mathKernel1Pf,"",@"SHT_CUDA_INFO"
	.sectionflags	@""
	.align	4


	//----- nvinfo : EIATTR_CUDA_API_VERSION
	.align		4
        /*0000*/ 	.byte	0x04, 0x37
        /*0002*/ 	.short	(.L_55 - .L_54)
.L_54:
        /*0004*/ 	.word	0x00000082


	//----- nvinfo : EIATTR_KPARAM_INFO
	.align		4
.L_55:
        /*0008*/ 	.byte	0x04, 0x17
        /*000a*/ 	.short	(.L_57 - .L_56)
.L_56:
        /*000c*/ 	.word	0x00000000
        /*0010*/ 	.short	0x0000
        /*0012*/ 	.short	0x0000
        /*0014*/ 	.byte	0x00, 0xf5, 0x21, 0x00


	//----- nvinfo : EIATTR_SPARSE_MMA_MASK
	.align		4
.L_57:
        /*0018*/ 	.byte	0x03, 0x50
        /*001a*/ 	.short	0x0000


	//----- nvinfo : EIATTR_MAXREG_COUNT
	.align		4
        /*001c*/ 	.byte	0x03, 0x1b
        /*001e*/ 	.short	0x00ff


	//----- nvinfo : EIATTR_MERCURY_ISA_VERSION
	.align		4
        /*0020*/ 	.byte	0x03, 0x5f
        /*0022*/ 	.short	0x0101


	//----- nvinfo : EIATTR_VRC_CTA_INIT_COUNT
	.align		4
        /*0024*/ 	.byte	0x02, 0x4a
	.zero		1
	.zero		1


	//----- nvinfo : EIATTR_EXIT_INSTR_OFFSETS
	.align		4
        /*0028*/ 	.byte	0x04, 0x1c
        /*002a*/ 	.short	(.L_59 - .L_58)


	//   ....[0]....
.L_58:
        /*002c*/ 	.word	0x00000090


	//----- nvinfo : EIATTR_CBANK_PARAM_SIZE
	.align		4
.L_59:
        /*0030*/ 	.byte	0x03, 0x19
        /*0032*/ 	.short	0x0008


	//----- nvinfo : EIATTR_PARAM_CBANK
	.align		4
        /*0034*/ 	.byte	0x04, 0x0a
        /*0036*/ 	.short	(.L_61 - .L_60)
	.align		4
.L_60:
        /*0038*/ 	.word	index@(.nv.constant0._Z11mathKernel1Pf)
        /*003c*/ 	.short	0x0380
        /*003e*/ 	.short	0x0008


	//----- nvinfo : EIATTR_SW_WAR
	.align		4
.L_61:
        /*0040*/ 	.byte	0x04, 0x36
        /*0042*/ 	.short	(.L_63 - .L_62)
.L_62:
        /*0044*/ 	.word	0x00000008
.L_63:


//--------------------- .nv.callgraph             --------------------------
	.section	.nv.callgraph,"",@"SHT_CUDA_CALLGRAPH"
	.align	4
	.sectionentsize	8
	.align		4
        /*0000*/ 	.word	0x00000000
	.align		4
        /*0004*/ 	.word	0xffffffff
	.align		4
        /*0008*/ 	.word	0x00000000
	.align		4
        /*000c*/ 	.word	0xfffffffe
	.align		4
        /*0010*/ 	.word	0x00000000
	.align		4
        /*0014*/ 	.word	0xfffffffd
	.align		4
        /*0018*/ 	.word	0x00000000
	.align		4
        /*001c*/ 	.word	0xfffffffc


//--------------------- .text._Z9warmingupPf      --------------------------
	.section	.text._Z9warmingupPf,"ax",@progbits
	.align	128
        .global         _Z9warmingupPf
        .type           _Z9warmingupPf,@function
        .size           _Z9warmingupPf,(.L_x_4 - _Z9warmingupPf)
        .other          _Z9warmingupPf,@"STO_CUDA_ENTRY STV_DEFAULT"
_Z9warmingupPf:
.text._Z9warmingupPf:
[----:B------:R-:W-:Y:S01]  /*0000*/  LDC R1, c[0x0][0x37c] ;  /* 0x0000df00ff017b82 */ /* 0x000fe20000000800 */
[----:B------:R-:W0:Y:S07]  /*0010*/  S2R R0, SR_TID.X ;  /* 0x0000000000007919 */ /* 0x000e2e0000002100 */
[----:B------:R-:W0:Y:S08]  /*0020*/  S2UR UR4, SR_CTAID.X ;  /* 0x00000000000479c3 */ /* 0x000e300000002500 */
[----:B------:R-:W0:Y:S08]  /*0030*/  LDC R5, c[0x0][0x360] ;  /* 0x0000d800ff057b82 */ /* 0x000e300000000800 */
[----:B------:R-:W1:Y:S01]  /*0040*/  LDC.64 R2, c[0x0][0x380] ;  /* 0x0000e000ff027b82 */ /* 0x000e620000000a00 */
[----:B0-----:R-:W-:Y:S01]  /*0050*/  IMAD R5, R5, UR4, R0 ;  /* 0x0000000405057c24 */ /* 0x001fe2000f8e0200 */
[----:B------:R-:W0:Y:S04]  /*0060*/  LDCU.64 UR4, c[0x0][0x358] ;  /* 0x00006b00ff0477ac */ /* 0x000e280008000a00 */
[----:B------:R-:W-:Y:S01]  /*0070*/  SHF.R.S32.HI R0, RZ, 0x1f, R5 ;  /* 0x0000001fff007819 */ /* 0x000fe20000011405 */
[----:B-1----:R-:W-:-:S03]  /*0080*/  IMAD.WIDE R2, R5, 0x4, R2 ;  /* 0x0000000405027825 */ /* 0x002fc600078e0202 */
[----:B------:R-:W-:-:S04]  /*0090*/  LEA.HI R0, R0, R5, RZ, 0x5 ;  /* 0x0000000500007211 */ /* 0x000fc800078f28ff */
[----:B------:R-:W-:-:S04]  /*00a0*/  SHF.R.U32.HI R0, RZ, 0x5, R0 ;  /* 0x00000005ff007819 */ /* 0x000fc80000011600 */
[----:B------:R-:W-:-:S04]  /*00b0*/  LOP3.LUT R0, R0, 0x1, RZ, 0xc0, !PT ;  /* 0x0000000100007812 */ /* 0x000fc800078ec0ff */
[----:B------:R-:W-:Y:S01]  /*00c0*/  ISETP.NE.U32.AND P0, PT, R0, 0x1, PT ;  /* 0x000000010000780c */ /* 0x000fe20003f05070 */
[----:B------:R-:W-:-:S05]  /*00d0*/  IMAD.MOV.U32 R0, RZ, RZ, 0x43480000 ;  /* 0x43480000ff007424 */ /* 0x000fca00078e00ff */
[----:B------:R-:W-:-:S05]  /*00e0*/  FSEL R5, R0, 100, !P0 ;  /* 0x42c8000000057808 */ /* 0x000fca0004000000 */
[----:B0-----:R-:W-:Y:S01]  /*00f0*/  STG.E desc[UR4][R2.64], R5 ;  /* 0x0000000502007986 */ /* 0x001fe2000c101904 */
[----:B------:R-:W-:Y:S05]  /*0100*/  EXIT ;  /* 0x000000000000794d */ /* 0x000fea0003800000 */
.L_x_0:
[----:B------:R-:W-:-:S00]  /*0110*/  BRA `(.L_x_0) ;  /* 0xfffffffc00fc7947 */ /* 0x000fc0000383ffff */
[----:B------:R-:W-:-:S00]  /*0120*/  NOP ;  /* 0x0000000000007918 */ /* 0x000fc00000000000 */
        /* <DEDUP_REMOVED lines=13> */
.L_x_4:


//--------------------- .text._Z11mathKernel3Pf   --------------------------
	.section	.text._Z11mathKernel3Pf,"ax",@progbits
	.align	128
        .global         _Z11mathKernel3Pf
        .type           _Z11mathKernel3Pf,@function
        .size           _Z11mathKernel3Pf,(.L_x_5 - _Z11mathKernel3Pf)
        .other          _Z11mathKernel3Pf,@"STO_CUDA_ENTRY STV_DEFAULT"
_Z11mathKernel3Pf:
.text._Z11mathKernel3Pf:
[----:B------:R-:W-:Y:S01]  /*0000*/  LDC R1, c[0x0][0x37c] ;  /* 0x0000df00ff017b82 */ /* 0x000fe20000000800 */
[----:B------:R-:W0:Y:S07]  /*0010*/  S2R R0, SR_TID.X ;  /* 0x0000000000007919 */ /* 0x000e2e0000002100 */
[----:B------:R-:W0:Y:S08]  /*0020*/  S2UR UR4, SR_CTAID.X ;  /* 0x00000000000479c3 */ /* 0x000e300000002500 */
[----:B------:R-:W0:Y:S08]  /*0030*/  LDC R5, c[0x0][0x360] ;  /* 0x0000d800ff057b82 */ /* 0x000e300000000800 */
[----:B------:R-:W1:Y:S01]  /*0040*/  LDC.64 R2, c[0x0][0x380] ;  /* 0x0000e000ff027b82 */ /* 0x000e620000000a00 */
[----:B0-----:R-:W-:Y:S01]  /*0050*/  IMAD R5, R5, UR4, R0 ;  /* 0x0000000405057c24 */ /* 0x001fe2000f8e0200 */
[----:B------:R-:W0:Y:S04]  /*0060*/  LDCU.64 UR4, c[0x0][0x358] ;  /* 0x00006b00ff0477ac */ /* 0x000e280008000a00 */
[C---:B------:R-:W-:Y:S01]  /*0070*/  LOP3.LUT R0, R5.reuse, 0x1, RZ, 0xc0, !PT ;  /* 0x0000000105007812 */ /* 0x040fe200078ec0ff */
[----:B-1----:R-:W-:-:S03]  /*0080*/  IMAD.WIDE R2, R5, 0x4, R2 ;  /* 0x0000000405027825 */ /* 0x002fc600078e0202 */
[----:B------:R-:W-:Y:S01]  /*0090*/  ISETP.NE.U32.AND P0, PT, R0, 0x1, PT ;  /* 0x000000010000780c */ /* 0x000fe20003f05070 */
[----:B------:R-:W-:-:S05]  /*00a0*/  HFMA2 R0, -RZ, RZ, 3.640625, 0 ;  /* 0x43480000ff007431 */ /* 0x000fca00000001ff */
[----:B------:R-:W-:-:S05]  /*00b0*/  FSEL R5, R0, 100, !P0 ;  /* 0x42c8000000057808 */ /* 0x000fca0004000000 */
[----:B0-----:R-:W-:Y:S01]  /*00c0*/  STG.E desc[UR4][R2.64], R5 ;  /* 0x0000000502007986 */ /* 0x001fe2000c101904 */
[----:B------:R-:W-:Y:S05]  /*00d0*/  EXIT ;  /* 0x000000000000794d */ /* 0x000fea0003800000 */
.L_x_1:
        /* <DEDUP_REMOVED lines=10> */
.L_x_5:


//--------------------- .text._Z11mathKernel2Pf   --------------------------
	.section	.text._Z11mathKernel2Pf,"ax",@progbits
	.align	128
        .global         _Z11mathKernel2Pf
        .type           _Z11mathKernel2Pf,@function
        .size           _Z11mathKernel2Pf,(.L_x_6 - _Z11mathKernel2Pf)
        .other          _Z11mathKernel2Pf,@"STO_CUDA_ENTRY STV_DEFAULT"
_Z11mathKernel2Pf:
.text._Z11mathKernel2Pf:
        /* <DEDUP_REMOVED lines=17> */
.L_x_2:
        /* <DEDUP_REMOVED lines=15> */
.L_x_6:


//--------------------- .text._Z11mathKernel1Pf   --------------------------
	.section	.text._Z11mathKernel1Pf,"ax",@progbits
	.align	128
        .global         _Z11mathKernel1Pf
        .type           _Z11mathKernel1Pf,@function
        .size           _Z11mathKernel1Pf,(.L_x_7 - _Z11mathKernel1Pf)
        .other          _Z11mathKernel1Pf,@"STO_CUDA_ENTRY STV_DEFAULT"
_Z11mathKernel1Pf:
.text._Z11mathKernel1Pf:
[----:B------:R-:W-:Y:S01]  /*0000*/  LDC R1, c[0x0][0x37c] ;  /* 0x0000df00ff017b82 */ /* 0x000fe20000000800 */
[----:B------:R-:W0:Y:S07]  /*0010*/  S2R R0, SR_TID.X ;  /* 0x0000000000007919 */ /* 0x000e2e0000002100 */
[----:B------:R-:W0:Y:S01]  /*0020*/  S2UR UR6, SR_CTAID.X ;  /* 0x00000000000679c3 */ /* 0x000e220000002500 */
[----:B------:R-:W1:Y:S07]  /*0030*/  LDCU.64 UR4, c[0x0][0x358] ;  /* 0x00006b00ff0477ac */ /* 0x000e6e0008000a00 */
[----:B------:R-:W0:Y:S08]  /*0040*/  LDC R5, c[0x0][0x360] ;  /* 0x0000d800ff057b82 */ /* 0x000e300000000800 */
[----:B------:R-:W2:Y:S01]  /*0050*/  LDC.64 R2, c[0x0][0x380] ;  /* 0x0000e000ff027b82 */ /* 0x000ea20000000a00 */
[----:B0-----:R-:W-:-:S04]  /*0060*/  IMAD R5, R5, UR6, R0 ;  /* 0x0000000605057c24 */ /* 0x001fc8000f8e0200 */
[----:B--2---:R-:W-:-:S05]  /*0070*/  IMAD.WIDE R2, R5, 0x4, R2 ;  /* 0x0000000405027825 */ /* 0x004fca00078e0202 */
[----:B-1----:R-:W-:Y:S01]  /*0080*/  STG.E desc[UR4][R2.64], RZ ;  /* 0x000000ff02007986 */ /* 0x002fe2000c101904 */
[----:B------:R-:W-:Y:S05]  /*0090*/  EXIT ;  /* 0x000000000000794d */ /* 0x000fea0003800000 */
.L_x_3:
        /* <DEDUP_REMOVED lines=14> */
.L_x_7:


//--------------------- .nv.shared.reserved.0     --------------------------
	.section	.nv.shared.reserved.0,"aw",@nobits
	.weak		__nv_reservedSMEM_offset_0_alias
	.size		__nv_reservedSMEM_offset_0_alias, 0, 64
	.other		__nv_reservedSMEM_offset_0_alias,@"STO_CUDA_RESERVED_SHARED STV_DEFAULT"
__nv_reservedSMEM_offset_0_alias:
	.zero		0
	.zero		64


//--------------------- .nv.constant0._Z9warmingupPf --------------------------
	.section	.nv.constant0._Z9warmingupPf,"a",@progbits
	.sectionflags	@""
	.align	4
.nv.constant0._Z9warmingupPf:
	.zero		904


//--------------------- .nv.constant0._Z11mathKernel3Pf --------------------------
	.section	.nv.constant0._Z11mathKernel3Pf,"a",@progbits
	.sectionflags	@""
	.align	4
.nv.constant0._Z11mathKernel3Pf:
	.zero		904


//--------------------- .nv.constant0._Z11mathKernel2Pf --------------------------
	.section	.nv.constant0._Z11mathKernel2Pf,"a",@progbits
	.sectionflags	@""
	.align	4
.nv.constant0._Z11mathKernel2Pf:
	.zero		904


//--------------------- .nv.constant0._Z11mathKernel1Pf --------------------------
	.section	.nv.constant0._Z11mathKernel1Pf,"a",@progbits
	.sectionflags	@""
	.align	4
.nv.constant0._Z11mathKernel1Pf:
	.zero		904


//--------------------- SYMBOLS --------------------------

	.type		.nv.reservedSmem.offset0,@object
	.size		.nv.reservedSmem.offset0,0x4
